//
// Generated by NVIDIA NVVM Compiler
//
// Compiler Build ID: CL-36424714
// Cuda compilation tools, release 13.0, V13.0.88
// Based on NVVM 20.0.0
//

.version 9.0
.target sm_100
.address_size 64

	// .globl	matrix_mul

.visible .entry matrix_mul(
	.param .u64 .ptr .align 1 matrix_mul_param_0,
	.param .u64 .ptr .align 1 matrix_mul_param_1,
	.param .u64 .ptr .align 1 matrix_mul_param_2,
	.param .u32 matrix_mul_param_3,
	.param .u32 matrix_mul_param_4,
	.param .u32 matrix_mul_param_5
)
{
	.reg .pred 	%p<13>;
	.reg .b32 	%r<41>;
	.reg .b32 	%f<68>;
	.reg .b64 	%rd<53>;

	ld.param.u64 	%rd7, [matrix_mul_param_0];
	ld.param.u64 	%rd8, [matrix_mul_param_1];
	ld.param.u64 	%rd6, [matrix_mul_param_2];
	ld.param.u32 	%r20, [matrix_mul_param_3];
	ld.param.u32 	%r18, [matrix_mul_param_4];
	ld.param.u32 	%r19, [matrix_mul_param_5];
	cvta.to.global.u64 	%rd1, %rd8;
	cvta.to.global.u64 	%rd2, %rd7;
	mov.u32 	%r21, %ctaid.y;
	mov.u32 	%r22, %ntid.y;
	mov.u32 	%r23, %tid.y;
	mad.lo.s32 	%r1, %r21, %r22, %r23;
	mov.u32 	%r24, %ctaid.x;
	mov.u32 	%r25, %ntid.x;
	mov.u32 	%r26, %tid.x;
	mad.lo.s32 	%r2, %r24, %r25, %r26;
	setp.ge.s32 	%p1, %r1, %r20;
	setp.ge.s32 	%p2, %r2, %r19;
	or.pred  	%p3, %p1, %p2;
	@%p3 bra 	$L__BB0_14;
	setp.lt.s32 	%p4, %r18, 1;
	mov.f32 	%f67, 0f00000000;
	@%p4 bra 	$L__BB0_13;
	mul.lo.s32 	%r3, %r18, %r1;
	and.b32  	%r4, %r18, 7;
	setp.lt.u32 	%p5, %r18, 8;
	mov.f32 	%f67, 0f00000000;
	mov.b32 	%r39, 0;
	@%p5 bra 	$L__BB0_5;
	and.b32  	%r39, %r18, 2147483640;
	neg.s32 	%r37, %r39;
	shl.b32 	%r7, %r19, 3;
	mul.wide.u32 	%rd9, %r3, 4;
	add.s64 	%rd10, %rd9, %rd2;
	add.s64 	%rd52, %rd10, 16;
	mov.f32 	%f67, 0f00000000;
	mul.wide.s32 	%rd13, %r19, 4;
	mov.u32 	%r36, %r2;
$L__BB0_4:
	.pragma "nounroll";
	ld.global.f32 	%f17, [%rd52+-16];
	mul.wide.s32 	%rd11, %r36, 4;
	add.s64 	%rd12, %rd1, %rd11;
	ld.global.f32 	%f18, [%rd12];
	fma.rn.f32 	%f19, %f17, %f18, %f67;
	ld.global.f32 	%f20, [%rd52+-12];
	add.s64 	%rd14, %rd12, %rd13;
	ld.global.f32 	%f21, [%rd14];
	fma.rn.f32 	%f22, %f20, %f21, %f19;
	ld.global.f32 	%f23, [%rd52+-8];
	add.s64 	%rd15, %rd14, %rd13;
	ld.global.f32 	%f24, [%rd15];
	fma.rn.f32 	%f25, %f23, %f24, %f22;
	ld.global.f32 	%f26, [%rd52+-4];
	add.s64 	%rd16, %rd15, %rd13;
	ld.global.f32 	%f27, [%rd16];
	fma.rn.f32 	%f28, %f26, %f27, %f25;
	ld.global.f32 	%f29, [%rd52];
	add.s64 	%rd17, %rd16, %rd13;
	ld.global.f32 	%f30, [%rd17];
	fma.rn.f32 	%f31, %f29, %f30, %f28;
	ld.global.f32 	%f32, [%rd52+4];
	add.s64 	%rd18, %rd17, %rd13;
	ld.global.f32 	%f33, [%rd18];
	fma.rn.f32 	%f34, %f32, %f33, %f31;
	ld.global.f32 	%f35, [%rd52+8];
	add.s64 	%rd19, %rd18, %rd13;
	ld.global.f32 	%f36, [%rd19];
	fma.rn.f32 	%f37, %f35, %f36, %f34;
	ld.global.f32 	%f38, [%rd52+12];
	add.s64 	%rd20, %rd19, %rd13;
	ld.global.f32 	%f39, [%rd20];
	fma.rn.f32 	%f67, %f38, %f39, %f37;
	add.s32 	%r37, %r37, 8;
	add.s32 	%r36, %r36, %r7;
	add.s64 	%rd52, %rd52, 32;
	setp.ne.s32 	%p6, %r37, 0;
	@%p6 bra 	$L__BB0_4;
$L__BB0_5:
	setp.eq.s32 	%p7, %r4, 0;
	@%p7 bra 	$L__BB0_13;
	and.b32  	%r13, %r18, 3;
	setp.lt.u32 	%p8, %r4, 4;
	@%p8 bra 	$L__BB0_8;
	add.s32 	%r28, %r39, %r3;
	mul.wide.u32 	%rd21, %r28, 4;
	add.s64 	%rd22, %rd2, %rd21;
	ld.global.f32 	%f41, [%rd22];
	mad.lo.s32 	%r29, %r39, %r19, %r2;
	mul.wide.s32 	%rd23, %r29, 4;
	add.s64 	%rd24, %rd1, %rd23;
	ld.global.f32 	%f42, [%rd24];
	fma.rn.f32 	%f43, %f41, %f42, %f67;
	cvt.u64.u32 	%rd25, %r3;
	cvt.u64.u32 	%rd26, %r39;
	add.s64 	%rd27, %rd26, %rd25;
	shl.b64 	%rd28, %rd27, 2;
	add.s64 	%rd29, %rd2, %rd28;
	ld.global.f32 	%f44, [%rd29+4];
	mul.wide.s32 	%rd30, %r19, 4;
	add.s64 	%rd31, %rd24, %rd30;
	ld.global.f32 	%f45, [%rd31];
	fma.rn.f32 	%f46, %f44, %f45, %f43;
	ld.global.f32 	%f47, [%rd29+8];
	add.s64 	%rd32, %rd31, %rd30;
	ld.global.f32 	%f48, [%rd32];
	fma.rn.f32 	%f49, %f47, %f48, %f46;
	ld.global.f32 	%f50, [%rd29+12];
	add.s64 	%rd33, %rd32, %rd30;
	ld.global.f32 	%f51, [%rd33];
	fma.rn.f32 	%f67, %f50, %f51, %f49;
	add.s32 	%r39, %r39, 4;
$L__BB0_8:
	setp.eq.s32 	%p9, %r13, 0;
	@%p9 bra 	$L__BB0_13;
	setp.eq.s32 	%p10, %r13, 1;
	@%p10 bra 	$L__BB0_11;
	add.s32 	%r30, %r39, %r3;
	mul.wide.u32 	%rd34, %r30, 4;
	add.s64 	%rd35, %rd2, %rd34;
	ld.global.f32 	%f53, [%rd35];
	mad.lo.s32 	%r31, %r39, %r19, %r2;
	mul.wide.s32 	%rd36, %r31, 4;
	add.s64 	%rd37, %rd1, %rd36;
	ld.global.f32 	%f54, [%rd37];
	fma.rn.f32 	%f55, %f53, %f54, %f67;
	cvt.u64.u32 	%rd38, %r3;
	cvt.u64.u32 	%rd39, %r39;
	add.s64 	%rd40, %rd39, %rd38;
	shl.b64 	%rd41, %rd40, 2;
	add.s64 	%rd42, %rd2, %rd41;
	ld.global.f32 	%f56, [%rd42+4];
	mul.wide.s32 	%rd43, %r19, 4;
	add.s64 	%rd44, %rd37, %rd43;
	ld.global.f32 	%f57, [%rd44];
	fma.rn.f32 	%f67, %f56, %f57, %f55;
	add.s32 	%r39, %r39, 2;
$L__BB0_11:
	and.b32  	%r32, %r18, 1;
	setp.eq.b32 	%p11, %r32, 1;
	not.pred 	%p12, %p11;
	@%p12 bra 	$L__BB0_13;
	add.s32 	%r33, %r39, %r3;
	mul.wide.u32 	%rd45, %r33, 4;
	add.s64 	%rd46, %rd2, %rd45;
	ld.global.f32 	%f58, [%rd46];
	mad.lo.s32 	%r34, %r39, %r19, %r2;
	mul.wide.s32 	%rd47, %r34, 4;
	add.s64 	%rd48, %rd1, %rd47;
	ld.global.f32 	%f59, [%rd48];
	fma.rn.f32 	%f67, %f58, %f59, %f67;
$L__BB0_13:
	mad.lo.s32 	%r35, %r19, %r1, %r2;
	cvta.to.global.u64 	%rd49, %rd6;
	mul.wide.s32 	%rd50, %r35, 4;
	add.s64 	%rd51, %rd49, %rd50;
	st.global.f32 	[%rd51], %f67;
$L__BB0_14:
	ret;

}


// ===== COMPILED SASS (sm_100) =====

	.target	sm_100

	.elftype	@"ET_EXEC"


//--------------------- .note.nv.tkinfo           --------------------------
	.section	.note.nv.tkinfo,"",@"SHT_NOTE"
	.sectionflags	@"SHF_NOTE_NV_TKINFO"
	.tkinfo
        /*0018*/ 	.word	0x00000002
        /*0030*/ 	.string	""
        /*0030*/ 	.string	"ptxas"
        /*0030*/ 	.string	"Cuda compilation tools, release 13.0, V13.0.88"
        /*0030*/ 	.string	"Build cuda_13.0.r13.0/compiler.36424714_0"
        /*0030*/ 	.string	"-arch sm_100 -m 64 "



//--------------------- .note.nv.cuinfo           --------------------------
	.section	.note.nv.cuinfo,"",@"SHT_NOTE"
	.sectionflags	@"SHF_NOTE_NV_CUINFO"
        /*0018*/ 	.short	0x0002
        /*001a*/ 	.short	0x0064
        /*001c*/ 	.short	0x0082
	.zero		2


//--------------------- .nv.info                  --------------------------
	.section	.nv.info,"",@"SHT_CUDA_INFO"
	.align	4


	//----- nvinfo : EIATTR_REGCOUNT
	.align		4
        /*0000*/ 	.byte	0x04, 0x2f
        /*0002*/ 	.short	(.L_1 - .L_0)
	.align		4
.L_0:
        /*0004*/ 	.word	index@(matrix_mul)
        /*0008*/ 	.word	0x00000020


	//----- nvinfo : EIATTR_FRAME_SIZE
	.align		4
.L_1:
        /*000c*/ 	.byte	0x04, 0x11
        /*000e*/ 	.short	(.L_3 - .L_2)
	.align		4
.L_2:
        /*0010*/ 	.word	index@(matrix_mul)
        /*0014*/ 	.word	0x00000000


	//----- nvinfo : EIATTR_MIN_STACK_SIZE
	.align		4
.L_3:
        /*0018*/ 	.byte	0x04, 0x12
        /*001a*/ 	.short	(.L_5 - .L_4)
	.align		4
.L_4:
        /*001c*/ 	.word	index@(matrix_mul)
        /*0020*/ 	.word	0x00000000
.L_5:


//--------------------- .nv.compat                --------------------------
	.section	.nv.compat,"",@"SHT_CUDA_COMPAT_INFO"
	.align	4
        /*0000*/ 	.byte	0x02, 0x09, 0x00, 0x00, 0x02, 0x02, 0x01, 0x00, 0x02, 0x05, 0x05, 0x00, 0x03, 0x07, 0x01, 0x01
        /*0010*/ 	.byte	0x02, 0x03, 0x00, 0x00, 0x02, 0x06, 0x01, 0x00, 0x04, 0x0b, 0x08, 0x00, 0x09, 0x00, 0x00, 0x00
        /*0020*/ 	.byte	0x00, 0x00, 0x00, 0x00


//--------------------- .nv.info.matrix_mul       --------------------------
	.section	.nv.info.matrix_mul,"",@"SHT_CUDA_INFO"
	.sectionflags	@""
	.align	4


	//----- nvinfo : EIATTR_CUDA_API_VERSION
	.align		4
        /*0000*/ 	.byte	0x04, 0x37
        /*0002*/ 	.short	(.L_7 - .L_6)
.L_6:
        /*0004*/ 	.word	0x00000082


	//----- nvinfo : EIATTR_KPARAM_INFO
	.align		4
.L_7:
        /*0008*/ 	.byte	0x04, 0x17
        /*000a*/ 	.short	(.L_9 - .L_8)
.L_8:
        /*000c*/ 	.word	0x00000000
        /*0010*/ 	.short	0x0005
        /*0012*/ 	.short	0x0020
        /*0014*/ 	.byte	0x00, 0xf0, 0x11, 0x00


	//----- nvinfo : EIATTR_KPARAM_INFO
	.align		4
.L_9:
        /*0018*/ 	.byte	0x04, 0x17
        /*001a*/ 	.short	(.L_11 - .L_10)
.L_10:
        /*001c*/ 	.word	0x00000000
        /*0020*/ 	.short	0x0004
        /*0022*/ 	.short	0x001c
        /*0024*/ 	.byte	0x00, 0xf0, 0x11, 0x00


	//----- nvinfo : EIATTR_KPARAM_INFO
	.align		4
.L_11:
        /*0028*/ 	.byte	0x04, 0x17
        /*002a*/ 	.short	(.L_13 - .L_12)
.L_12:
        /*002c*/ 	.word	0x00000000
        /*0030*/ 	.short	0x0003
        /*0032*/ 	.short	0x0018
        /*0034*/ 	.byte	0x00, 0xf0, 0x11, 0x00


	//----- nvinfo : EIATTR_KPARAM_INFO
	.align		4
.L_13:
        /*0038*/ 	.byte	0x04, 0x17
        /*003a*/ 	.short	(.L_15 - .L_14)
.L_14:
        /*003c*/ 	.word	0x00000000
        /*0040*/ 	.short	0x0002
        /*0042*/ 	.short	0x0010
        /*0044*/ 	.byte	0x00, 0xf5, 0x21, 0x00


	//----- nvinfo : EIATTR_KPARAM_INFO
	.align		4
.L_15:
        /*0048*/ 	.byte	0x04, 0x17
        /*004a*/ 	.short	(.L_17 - .L_16)
.L_16:
        /*004c*/ 	.word	0x00000000
        /*0050*/ 	.short	0x0001
        /*0052*/ 	.short	0x0008
        /*0054*/ 	.byte	0x00, 0xf5, 0x21, 0x00


	//----- nvinfo : EIATTR_KPARAM_INFO
	.align		4
.L_17:
        /*0058*/ 	.byte	0x04, 0x17
        /*005a*/ 	.short	(.L_19 - .L_18)
.L_18:
        /*005c*/ 	.word	0x00000000
        /*0060*/ 	.short	0x0000
        /*0062*/ 	.short	0x0000
        /*0064*/ 	.byte	0x00, 0xf5, 0x21, 0x00


	//----- nvinfo : EIATTR_SPARSE_MMA_MASK
	.align		4
.L_19:
        /*0068*/ 	.byte	0x03, 0x50
        /*006a*/ 	.short	0x0000


	//----- nvinfo : EIATTR_MAXREG_COUNT
	.align		4
        /*006c*/ 	.byte	0x03, 0x1b
        /*006e*/ 	.short	0x00ff


	//----- nvinfo : EIATTR_MERCURY_ISA_VERSION
	.align		4
        /*0070*/ 	.byte	0x03, 0x5f
        /*0072*/ 	.short	0x0101


	//----- nvinfo : EIATTR_VRC_CTA_INIT_COUNT
	.align		4
        /*0074*/ 	.byte	0x02, 0x4a
	.zero		1
	.zero		1


	//----- nvinfo : EIATTR_EXIT_INSTR_OFFSETS
	.align		4
        /*0078*/ 	.byte	0x04, 0x1c
        /*007a*/ 	.short	(.L_21 - .L_20)


	//   ....[0]....
.L_20:
        /*007c*/ 	.word	0x000000d0


	//   ....[1]....
        /*0080*/ 	.word	0x000008f0


	//----- nvinfo : EIATTR_CBANK_PARAM_SIZE
	.align		4
.L_21:
        /*0084*/ 	.byte	0x03, 0x19
        /*0086*/ 	.short	0x0024


	//----- nvinfo : EIATTR_PARAM_CBANK
	.align		4
        /*0088*/ 	.byte	0x04, 0x0a
        /*008a*/ 	.short	(.L_23 - .L_22)
	.align		4
.L_22:
        /*008c*/ 	.word	index@(.nv.constant0.matrix_mul)
        /*0090*/ 	.short	0x0380
        /*0092*/ 	.short	0x0024


	//----- nvinfo : EIATTR_SW_WAR
	.align		4
.L_23:
        /*0094*/ 	.byte	0x04, 0x36
        /*0096*/ 	.short	(.L_25 - .L_24)
.L_24:
        /*0098*/ 	.word	0x00000008
.L_25:


//--------------------- .nv.callgraph             --------------------------
	.section	.nv.callgraph,"",@"SHT_CUDA_CALLGRAPH"
	.align	4
	.sectionentsize	8
	.align		4
        /*0000*/ 	.word	0x00000000
	.align		4
        /*0004*/ 	.word	0xffffffff
	.align		4
        /*0008*/ 	.word	0x00000000
	.align		4
        /*000c*/ 	.word	0xfffffffe
	.align		4
        /*0010*/ 	.word	0x00000000
	.align		4
        /*0014*/ 	.word	0xfffffffd
	.align		4
        /*0018*/ 	.word	0x00000000
	.align		4
        /*001c*/ 	.word	0xfffffffc


//--------------------- .text.matrix_mul          --------------------------
	.section	.text.matrix_mul,"ax",@progbits
	.align	128
        .global         matrix_mul
        .type           matrix_mul,@function
        .size           matrix_mul,(.L_x_5 - matrix_mul)
        .other          matrix_mul,@"STO_CUDA_ENTRY STV_DEFAULT"
matrix_mul:
.text.matrix_mul:
[----:B------:R-:W-:Y:S01]  /*0000*/  LDC R1, c[0x0][0x37c] ;  /* 0x0000df00ff017b82 */ /* 0x000fe20000000800 */
[----:B------:R-:W0:Y:S07]  /*0010*/  S2R R5, SR_TID.X ;  /* 0x0000000000057919 */ /* 0x000e2e0000002100 */
[----:B------:R-:W1:Y:S01]  /*0020*/  LDC R16, c[0x0][0x364] ;  /* 0x0000d900ff107b82 */ /* 0x000e620000000800 */
[----:B------:R-:W2:Y:S01]  /*0030*/  LDCU UR6, c[0x0][0x398] ;  /* 0x00007300ff0677ac */ /* 0x000ea20008000800 */
[----:B------:R-:W1:Y:S06]  /*0040*/  S2R R3, SR_TID.Y ;  /* 0x0000000000037919 */ /* 0x000e6c0000002200 */
[----:B------:R-:W0:Y:S08]  /*0050*/  S2UR UR5, SR_CTAID.X ;  /* 0x00000000000579c3 */ /* 0x000e300000002500 */
[----:B------:R-:W0:Y:S08]  /*0060*/  LDC R0, c[0x0][0x360] ;  /* 0x0000d800ff007b82 */ /* 0x000e300000000800 */
[----:B------:R-:W1:Y:S08]  /*0070*/  S2UR UR4, SR_CTAID.Y ;  /* 0x00000000000479c3 */ /* 0x000e700000002600 */
[----:B------:R-:W3:Y:S01]  /*0080*/  LDC R17, c[0x0][0x3a0] ;  /* 0x0000e800ff117b82 */ /* 0x000ee20000000800 */
[----:B0-----:R-:W-:-:S02]  /*0090*/  IMAD R0, R0, UR5, R5 ;  /* 0x0000000500007c24 */ /* 0x001fc4000f8e0205 */
[----:B-1----:R-:W-:-:S03]  /*00a0*/  IMAD R16, R16, UR4, R3 ;  /* 0x0000000410107c24 */ /* 0x002fc6000f8e0203 */
[----:B---3--:R-:W-:-:S04]  /*00b0*/  ISETP.GE.AND P0, PT, R0, R17, PT ;  /* 0x000000110000720c */ /* 0x008fc80003f06270 */
[----:B--2---:R-:W-:-:S13]  /*00c0*/  ISETP.GE.OR P0, PT, R16, UR6, P0 ;  /* 0x0000000610007c0c */ /* 0x004fda0008706670 */
[----:B------:R-:W-:Y:S05]  /*00d0*/  @P0 EXIT ;  /* 0x000000000000094d */ /* 0x000fea0003800000 */
[----:B------:R-:W0:Y:S01]  /*00e0*/  LDC R19, c[0x0][0x39c] ;  /* 0x0000e700ff137b82 */ /* 0x000e220000000800 */
[----:B------:R-:W1:Y:S01]  /*00f0*/  LDCU.64 UR4, c[0x0][0x358] ;  /* 0x00006b00ff0477ac */ /* 0x000e620008000a00 */
[----:B------:R-:W-:Y:S01]  /*0100*/  HFMA2 R24, -RZ, RZ, 0, 0 ;  /* 0x00000000ff187431 */ /* 0x000fe200000001ff */
[----:B0-----:R-:W-:-:S13]  /*0110*/  ISETP.GE.AND P0, PT, R19, 0x1, PT ;  /* 0x000000011300780c */ /* 0x001fda0003f06270 */
[----:B-1----:R-:W-:Y:S05]  /*0120*/  @!P0 BRA `(.L_x_0) ;  /* 0x0000000400e08947 */ /* 0x002fea0003800000 */
[C---:B------:R-:W-:Y:S01]  /*0130*/  ISETP.GE.U32.AND P1, PT, R19.reuse, 0x8, PT ;  /* 0x000000081300780c */ /* 0x040fe20003f26070 */
[----:B------:R-:W-:Y:S01]  /*0140*/  IMAD R20, R16, R19, RZ ;  /* 0x0000001310147224 */ /* 0x000fe200078e02ff */
[----:B------:R-:W-:Y:S02]  /*0150*/  LOP3.LUT R27, R19, 0x7, RZ, 0xc0, !PT ;  /* 0x00000007131b7812 */ /* 0x000fe400078ec0ff */
[----:B------:R-:W-:Y:S02]  /*0160*/  MOV R24, RZ ;  /* 0x000000ff00187202 */ /* 0x000fe40000000f00 */
[----:B------:R-:W-:Y:S02]  /*0170*/  ISETP.NE.AND P0, PT, R27, RZ, PT ;  /* 0x000000ff1b00720c */ /* 0x000fe40003f05270 */
[----:B------:R-:W-:-:S05]  /*0180*/  MOV R21, RZ ;  /* 0x000000ff00157202 */ /* 0x000fca0000000f00 */
[----:B------:R-:W-:Y:S06]  /*0190*/  @!P1 BRA `(.L_x_1) ;  /* 0x0000000000c49947 */ /* 0x000fec0003800000 */
[----:B------:R-:W0:Y:S01]  /*01a0*/  LDC.64 R2, c[0x0][0x380] ;  /* 0x0000e000ff027b82 */ /* 0x000e220000000a00 */
[----:B------:R-:W-:Y:S02]  /*01b0*/  LOP3.LUT R21, R19, 0x7ffffff8, RZ, 0xc0, !PT ;  /* 0x7ffffff813157812 */ /* 0x000fe400078ec0ff */
[----:B------:R-:W-:Y:S02]  /*01c0*/  MOV R24, RZ ;  /* 0x000000ff00187202 */ /* 0x000fe40000000f00 */
[----:B------:R-:W-:Y:S02]  /*01d0*/  MOV R18, R0 ;  /* 0x0000000000127202 */ /* 0x000fe40000000f00 */
[----:B------:R-:W-:Y:S01]  /*01e0*/  IADD3 R22, PT, PT, -R21, RZ, RZ ;  /* 0x000000ff15167210 */ /* 0x000fe20007ffe1ff */
[----:B0-----:R-:W-:-:S03]  /*01f0*/  IMAD.WIDE.U32 R2, R20, 0x4, R2 ;  /* 0x0000000414027825 */ /* 0x001fc600078e0002 */
[----:B------:R-:W-:-:S04]  /*0200*/  IADD3 R4, P1, PT, R2, 0x10, RZ ;  /* 0x0000001002047810 */ /* 0x000fc80007f3e0ff */
[----:B------:R-:W-:-:S09]  /*0210*/  IADD3.X R5, PT, PT, RZ, R3, RZ, P1, !PT ;  /* 0x00000003ff057210 */ /* 0x000fd20000ffe4ff */
.L_x_2:
[----:B------:R-:W0:Y:S01]  /*0220*/  LDC.64 R14, c[0x0][0x388] ;  /* 0x0000e200ff0e7b82 */ /* 0x000e220000000a00 */
[----:B------:R-:W-:Y:S02]  /*0230*/  MOV R2, R4 ;  /* 0x0000000400027202 */ /* 0x000fe40000000f00 */
[----:B------:R-:W-:-:S05]  /*0240*/  MOV R3, R5 ;  /* 0x0000000500037202 */ /* 0x000fca0000000f00 */
[----:B------:R-:W2:Y:S04]  /*0250*/  LDG.E R25, desc[UR4][R2.64+-0x10] ;  /* 0xfffff00402197981 */ /* 0x000ea8000c1e1900 */
[----:B------:R-:W3:Y:S04]  /*0260*/  LDG.E R23, desc[UR4][R2.64+-0xc] ;  /* 0xfffff40402177981 */ /* 0x000ee8000c1e1900 */
[----:B------:R-:W4:Y:S04]  /*0270*/  LDG.E R29, desc[UR4][R2.64+-0x8] ;  /* 0xfffff804021d7981 */ /* 0x000f28000c1e1900 */
[----:B------:R-:W5:Y:S01]  /*0280*/  LDG.E R28, desc[UR4][R2.64+-0x4] ;  /* 0xfffffc04021c7981 */ /* 0x000f62000c1e1900 */
[----:B0-----:R-:W-:-:S05]  /*0290*/  IMAD.WIDE R14, R18, 0x4, R14 ;  /* 0x00000004120e7825 */ /* 0x001fca00078e020e */
[----:B------:R0:W2:Y:S01]  /*02a0*/  LDG.E R26, desc[UR4][R14.64] ;  /* 0x000000040e1a7981 */ /* 0x0000a2000c1e1900 */
[----:B------:R-:W-:-:S04]  /*02b0*/  IMAD.WIDE R12, R17, 0x4, R14 ;  /* 0x00000004110c7825 */ /* 0x000fc800078e020e */
[C---:B------:R-:W-:Y:S02]  /*02c0*/  IMAD.WIDE R4, R17.reuse, 0x4, R12 ;  /* 0x0000000411047825 */ /* 0x040fe400078e020c */
[----:B------:R-:W3:Y:S02]  /*02d0*/  LDG.E R12, desc[UR4][R12.64] ;  /* 0x000000040c0c7981 */ /* 0x000ee4000c1e1900 */
[C---:B------:R-:W-:Y:S02]  /*02e0*/  IMAD.WIDE R8, R17.reuse, 0x4, R4 ;  /* 0x0000000411087825 */ /* 0x040fe400078e0204 */
[----:B------:R-:W4:Y:S02]  /*02f0*/  LDG.E R4, desc[UR4][R4.64] ;  /* 0x0000000404047981 */ /* 0x000f24000c1e1900 */
[C---:B------:R-:W-:Y:S02]  /*0300*/  IMAD.WIDE R6, R17.reuse, 0x4, R8 ;  /* 0x0000000411067825 */ /* 0x040fe400078e0208 */
[----:B------:R-:W5:Y:S02]  /*0310*/  LDG.E R8, desc[UR4][R8.64] ;  /* 0x0000000408087981 */ /* 0x000f64000c1e1900 */
[----:B------:R-:W-:-:S02]  /*0320*/  IMAD.WIDE R10, R17, 0x4, R6 ;  /* 0x00000004110a7825 */ /* 0x000fc400078e0206 */
[----:B------:R-:W5:Y:S04]  /*0330*/  LDG.E R5, desc[UR4][R2.64] ;  /* 0x0000000402057981 */ /* 0x000f68000c1e1900 */
[----:B------:R-:W5:Y:S01]  /*0340*/  LDG.E R6, desc[UR4][R6.64] ;  /* 0x0000000406067981 */ /* 0x000f62000c1e1900 */
[----:B0-----:R-:W-:-:S03]  /*0350*/  IMAD.WIDE R14, R17, 0x4, R10 ;  /* 0x00000004110e7825 */ /* 0x001fc600078e020a */
[----:B------:R-:W5:Y:S04]  /*0360*/  LDG.E R10, desc[UR4][R10.64] ;  /* 0x000000040a0a7981 */ /* 0x000f68000c1e1900 */
[----:B------:R-:W5:Y:S04]  /*0370*/  LDG.E R13, desc[UR4][R14.64] ;  /* 0x000000040e0d7981 */ /* 0x000f68000c1e1900 */
[----:B------:R-:W5:Y:S04]  /*0380*/  LDG.E R7, desc[UR4][R2.64+0x4] ;  /* 0x0000040402077981 */ /* 0x000f68000c1e1900 */
[----:B------:R-:W5:Y:S01]  /*0390*/  LDG.E R9, desc[UR4][R2.64+0xc] ;  /* 0x00000c0402097981 */ /* 0x000f62000c1e1900 */
[----:B--2---:R-:W-:Y:S01]  /*03a0*/  FFMA R26, R25, R26, R24 ;  /* 0x0000001a191a7223 */ /* 0x004fe20000000018 */
[----:B------:R-:W-:-:S02]  /*03b0*/  IMAD.WIDE R24, R17, 0x4, R14 ;  /* 0x0000000411187825 */ /* 0x000fc400078e020e */
[----:B------:R-:W2:Y:S04]  /*03c0*/  LDG.E R14, desc[UR4][R2.64+0x8] ;  /* 0x00000804020e7981 */ /* 0x000ea8000c1e1900 */
[----:B------:R-:W2:Y:S01]  /*03d0*/  LDG.E R24, desc[UR4][R24.64] ;  /* 0x0000000418187981 */ /* 0x000ea2000c1e1900 */
[----:B---3--:R-:W-:Y:S01]  /*03e0*/  FFMA R12, R23, R12, R26 ;  /* 0x0000000c170c7223 */ /* 0x008fe2000000001a */
[----:B------:R-:W-:-:S03]  /*03f0*/  IADD3 R22, PT, PT, R22, 0x8, RZ ;  /* 0x0000000816167810 */ /* 0x000fc60007ffe0ff */
[----:B----4-:R-:W-:Y:S01]  /*0400*/  FFMA R29, R29, R4, R12 ;  /* 0x000000041d1d7223 */ /* 0x010fe2000000000c */
[----:B------:R-:W-:-:S03]  /*0410*/  ISETP.NE.AND P1, PT, R22, RZ, PT ;  /* 0x000000ff1600720c */ /* 0x000fc60003f25270 */
[----:B-----5:R-:W-:Y:S01]  /*0420*/  FFMA R8, R28, R8, R29 ;  /* 0x000000081c087223 */ /* 0x020fe2000000001d */
[----:B------:R-:W-:-:S03]  /*0430*/  IADD3 R4, P2, PT, R2, 0x20, RZ ;  /* 0x0000002002047810 */ /* 0x000fc60007f5e0ff */
[----:B------:R-:W-:Y:S01]  /*0440*/  FFMA R6, R5, R6, R8 ;  /* 0x0000000605067223 */ /* 0x000fe20000000008 */
[----:B------:R-:W-:Y:S02]  /*0450*/  IADD3.X R5, PT, PT, RZ, R3, RZ, P2, !PT ;  /* 0x00000003ff057210 */ /* 0x000fe400017fe4ff */
[----:B------:R-:W-:Y:S01]  /*0460*/  LEA R18, R17, R18, 0x3 ;  /* 0x0000001211127211 */ /* 0x000fe200078e18ff */
[----:B------:R-:W-:-:S04]  /*0470*/  FFMA R7, R7, R10, R6 ;  /* 0x0000000a07077223 */ /* 0x000fc80000000006 */
[----:B--2---:R-:W-:-:S04]  /*0480*/  FFMA R14, R14, R13, R7 ;  /* 0x0000000d0e0e7223 */ /* 0x004fc80000000007 */
[----:B------:R-:W-:Y:S01]  /*0490*/  FFMA R24, R9, R24, R14 ;  /* 0x0000001809187223 */ /* 0x000fe2000000000e */
[----:B------:R-:W-:Y:S06]  /*04a0*/  @P1 BRA `(.L_x_2) ;  /* 0xfffffffc005c1947 */ /* 0x000fec000383ffff */
.L_x_1:
[----:B------:R-:W-:Y:S05]  /*04b0*/  @!P0 BRA `(.L_x_0) ;  /* 0x0000000000fc8947 */ /* 0x000fea0003800000 */
[----:B------:R-:W-:Y:S02]  /*04c0*/  ISETP.GE.U32.AND P1, PT, R27, 0x4, PT ;  /* 0x000000041b00780c */ /* 0x000fe40003f26070 */
[----:B------:R-:W-:-:S04]  /*04d0*/  LOP3.LUT R14, R19, 0x3, RZ, 0xc0, !PT ;  /* 0x00000003130e7812 */ /* 0x000fc800078ec0ff */
[----:B------:R-:W-:-:S07]  /*04e0*/  ISETP.NE.AND P0, PT, R14, RZ, PT ;  /* 0x000000ff0e00720c */ /* 0x000fce0003f05270 */
[----:B------:R-:W-:Y:S06]  /*04f0*/  @!P1 BRA `(.L_x_3) ;  /* 0x00000000006c9947 */ /* 0x000fec0003800000 */
[----:B------:R-:W0:Y:S01]  /*0500*/  LDC.64 R4, c[0x0][0x388] ;  /* 0x0000e200ff047b82 */ /* 0x000e220000000a00 */
[----:B------:R-:W1:Y:S01]  /*0510*/  LDCU.64 UR6, c[0x0][0x380] ;  /* 0x00007000ff0677ac */ /* 0x000e620008000a00 */
[----:B------:R-:W-:Y:S01]  /*0520*/  IMAD R7, R21, R17, R0 ;  /* 0x0000001115077224 */ /* 0x000fe200078e0200 */
[CC--:B------:R-:W-:Y:S02]  /*0530*/  IADD3 R3, PT, PT, R20.reuse, R21.reuse, RZ ;  /* 0x0000001514037210 */ /* 0x0c0fe40007ffe0ff */
[----:B------:R-:W-:-:S03]  /*0540*/  IADD3 R8, P1, PT, R20, R21, RZ ;  /* 0x0000001514087210 */ /* 0x000fc60007f3e0ff */
[----:B------:R-:W2:Y:S01]  /*0550*/  LDC.64 R12, c[0x0][0x380] ;  /* 0x0000e000ff0c7b82 */ /* 0x000ea20000000a00 */
[----:B0-----:R-:W-:-:S04]  /*0560*/  IMAD.WIDE R4, R7, 0x4, R4 ;  /* 0x0000000407047825 */ /* 0x001fc800078e0204 */
[----:B------:R-:W-:Y:S02]  /*0570*/  IMAD.WIDE R6, R17, 0x4, R4 ;  /* 0x0000000411067825 */ /* 0x000fe400078e0204 */
[----:B------:R-:W3:Y:S02]  /*0580*/  LDG.E R4, desc[UR4][R4.64] ;  /* 0x0000000404047981 */ /* 0x000ee4000c1e1900 */
[----:B--2---:R-:W-:Y:S01]  /*0590*/  IMAD.WIDE.U32 R12, R3, 0x4, R12 ;  /* 0x00000004030c7825 */ /* 0x004fe200078e000c */
[----:B------:R-:W-:Y:S02]  /*05a0*/  IADD3.X R3, PT, PT, RZ, RZ, RZ, P1, !PT ;  /* 0x000000ffff037210 */ /* 0x000fe40000ffe4ff */
[----:B-1----:R-:W-:-:S03]  /*05b0*/  LEA R2, P1, R8, UR6, 0x2 ;  /* 0x0000000608027c11 */ /* 0x002fc6000f8210ff */
[----:B------:R-:W3:Y:S01]  /*05c0*/  LDG.E R13, desc[UR4][R12.64] ;  /* 0x000000040c0d7981 */ /* 0x000ee2000c1e1900 */
[----:B------:R-:W-:Y:S01]  /*05d0*/  LEA.HI.X R3, R8, UR7, R3, 0x2, P1 ;  /* 0x0000000708037c11 */ /* 0x000fe200088f1403 */
[C---:B------:R-:W-:Y:S02]  /*05e0*/  IMAD.WIDE R8, R17.reuse, 0x4, R6 ;  /* 0x0000000411087825 */ /* 0x040fe400078e0206 */
[----:B------:R-:W2:Y:S04]  /*05f0*/  LDG.E R6, desc[UR4][R6.64] ;  /* 0x0000000406067981 */ /* 0x000ea8000c1e1900 */
[----:B------:R-:W2:Y:S01]  /*0600*/  LDG.E R15, desc[UR4][R2.64+0x4] ;  /* 0x00000404020f7981 */ /* 0x000ea2000c1e1900 */
[----:B------:R-:W-:-:S03]  /*0610*/  IMAD.WIDE R10, R17, 0x4, R8 ;  /* 0x00000004110a7825 */ /* 0x000fc600078e0208 */
[----:B------:R-:W4:Y:S04]  /*0620*/  LDG.E R22, desc[UR4][R8.64] ;  /* 0x0000000408167981 */ /* 0x000f28000c1e1900 */
[----:B------:R-:W4:Y:S04]  /*0630*/  LDG.E R18, desc[UR4][R2.64+0x8] ;  /* 0x0000080402127981 */ /* 0x000f28000c1e1900 */
[----:B------:R-:W5:Y:S04]  /*0640*/  LDG.E R26, desc[UR4][R2.64+0xc] ;  /* 0x00000c04021a7981 */ /* 0x000f68000c1e1900 */
[----:B------:R-:W5:Y:S01]  /*0650*/  LDG.E R10, desc[UR4][R10.64] ;  /* 0x000000040a0a7981 */ /* 0x000f62000c1e1900 */
[----:B------:R-:W-:Y:S01]  /*0660*/  IADD3 R21, PT, PT, R21, 0x4, RZ ;  /* 0x0000000415157810 */ /* 0x000fe20007ffe0ff */
[----:B---3--:R-:W-:-:S04]  /*0670*/  FFMA R24, R13, R4, R24 ;  /* 0x000000040d187223 */ /* 0x008fc80000000018 */
[----:B--2---:R-:W-:-:S04]  /*0680*/  FFMA R15, R15, R6, R24 ;  /* 0x000000060f0f7223 */ /* 0x004fc80000000018 */
[----:B----4-:R-:W-:-:S04]  /*0690*/  FFMA R15, R18, R22, R15 ;  /* 0x00000016120f7223 */ /* 0x010fc8000000000f */
[----:B-----5:R-:W-:-:S07]  /*06a0*/  FFMA R24, R26, R10, R15 ;  /* 0x0000000a1a187223 */ /* 0x020fce000000000f */
.L_x_3:
[----:B------:R-:W-:Y:S05]  /*06b0*/  @!P0 BRA `(.L_x_0) ;  /* 0x00000000007c8947 */ /* 0x000fea0003800000 */
[----:B------:R-:W-:Y:S01]  /*06c0*/  ISETP.NE.AND P1, PT, R14, 0x1, PT ;  /* 0x000000010e00780c */ /* 0x000fe20003f25270 */
[----:B------:R-:W0:Y:S01]  /*06d0*/  LDC.64 R10, c[0x0][0x380] ;  /* 0x0000e000ff0a7b82 */ /* 0x000e220000000a00 */
[----:B------:R-:W-:-:S04]  /*06e0*/  LOP3.LUT R19, R19, 0x1, RZ, 0xc0, !PT ;  /* 0x0000000113137812 */ /* 0x000fc800078ec0ff */
[----:B------:R-:W-:-:S03]  /*06f0*/  ISETP.NE.U32.AND P0, PT, R19, 0x1, PT ;  /* 0x000000011300780c */ /* 0x000fc60003f05070 */
[----:B------:R-:W1:Y:S04]  /*0700*/  LDC.64 R8, c[0x0][0x388] ;  /* 0x0000e200ff087b82 */ /* 0x000e680000000a00 */
[CC--:B------:R-:W-:Y:S02]  /*0710*/  @P1 IADD3 R13, PT, PT, R20.reuse, R21.reuse, RZ ;  /* 0x00000015140d1210 */ /* 0x0c0fe40007ffe0ff */
[----:B------:R-:W-:Y:S02]  /*0720*/  @P1 IADD3 R12, P2, PT, R20, R21, RZ ;  /* 0x00000015140c1210 */ /* 0x000fe40007f5e0ff */
[----:B------:R-:W2:Y:S02]  /*0730*/  @P1 LDC.64 R2, c[0x0][0x380] ;  /* 0x0000e000ff021b82 */ /* 0x000ea40000000a00 */
[----:B------:R-:W-:-:S06]  /*0740*/  @P1 IADD3.X R14, PT, PT, RZ, RZ, RZ, P2, !PT ;  /* 0x000000ffff0e1210 */ /* 0x000fcc00017fe4ff */
[----:B------:R-:W3:Y:S01]  /*0750*/  LDC.64 R4, c[0x0][0x380] ;  /* 0x0000e000ff047b82 */ /* 0x000ee20000000a00 */
[----:B0-----:R-:W-:-:S04]  /*0760*/  @P1 IMAD.WIDE.U32 R10, R13, 0x4, R10 ;  /* 0x000000040d0a1825 */ /* 0x001fc800078e000a */
[C---:B------:R-:W-:Y:S01]  /*0770*/  @P1 IMAD R13, R21.reuse, R17, R0 ;  /* 0x00000011150d1224 */ /* 0x040fe200078e0200 */
[----:B------:R-:W-:Y:S01]  /*0780*/  @P1 IADD3 R21, PT, PT, R21, 0x2, RZ ;  /* 0x0000000215151810 */ /* 0x000fe20007ffe0ff */
[----:B------:R-:W4:Y:S01]  /*0790*/  @P1 LDG.E R11, desc[UR4][R10.64] ;  /* 0x000000040a0b1981 */ /* 0x000f22000c1e1900 */
[----:B------:R-:W0:Y:S01]  /*07a0*/  LDC.64 R6, c[0x0][0x388] ;  /* 0x0000e200ff067b82 */ /* 0x000e220000000a00 */
[----:B-1----:R-:W-:Y:S01]  /*07b0*/  @P1 IMAD.WIDE R8, R13, 0x4, R8 ;  /* 0x000000040d081825 */ /* 0x002fe200078e0208 */
[----:B------:R-:W-:Y:S02]  /*07c0*/  @!P0 IADD3 R15, PT, PT, R20, R21, RZ ;  /* 0x00000015140f8210 */ /* 0x000fe40007ffe0ff */
[----:B--2---:R-:W-:Y:S01]  /*07d0*/  @P1 LEA R2, P2, R12, R2, 0x2 ;  /* 0x000000020c021211 */ /* 0x004fe200078410ff */
[----:B------:R-:W-:-:S03]  /*07e0*/  @!P0 IMAD R21, R21, R17, R0 ;  /* 0x0000001115158224 */ /* 0x000fc600078e0200 */
[----:B------:R-:W-:Y:S01]  /*07f0*/  @P1 LEA.HI.X R3, R12, R3, R14, 0x2, P2 ;  /* 0x000000030c031211 */ /* 0x000fe200010f140e */
[----:B------:R-:W-:Y:S01]  /*0800*/  @P1 IMAD.WIDE R12, R17, 0x4, R8 ;  /* 0x00000004110c1825 */ /* 0x000fe200078e0208 */
[----:B------:R-:W4:Y:S03]  /*0810*/  @P1 LDG.E R14, desc[UR4][R8.64] ;  /* 0x00000004080e1981 */ /* 0x000f26000c1e1900 */
[----:B---3--:R-:W-:Y:S01]  /*0820*/  @!P0 IMAD.WIDE.U32 R4, R15, 0x4, R4 ;  /* 0x000000040f048825 */ /* 0x008fe200078e0004 */
[----:B------:R-:W2:Y:S04]  /*0830*/  @P1 LDG.E R2, desc[UR4][R2.64+0x4] ;  /* 0x0000040402021981 */ /* 0x000ea8000c1e1900 */
[----:B------:R-:W2:Y:S01]  /*0840*/  @P1 LDG.E R12, desc[UR4][R12.64] ;  /* 0x000000040c0c1981 */ /* 0x000ea2000c1e1900 */
[----:B0-----:R-:W-:-:S03]  /*0850*/  @!P0 IMAD.WIDE R6, R21, 0x4, R6 ;  /* 0x0000000415068825 */ /* 0x001fc600078e0206 */
[----:B------:R-:W3:Y:S04]  /*0860*/  @!P0 LDG.E R5, desc[UR4][R4.64] ;  /* 0x0000000404058981 */ /* 0x000ee8000c1e1900 */
[----:B------:R-:W3:Y:S01]  /*0870*/  @!P0 LDG.E R6, desc[UR4][R6.64] ;  /* 0x0000000406068981 */ /* 0x000ee2000c1e1900 */
[----:B----4-:R-:W-:-:S04]  /*0880*/  @P1 FFMA R11, R11, R14, R24 ;  /* 0x0000000e0b0b1223 */ /* 0x010fc80000000018 */
[----:B--2---:R-:W-:-:S04]  /*0890*/  @P1 FFMA R24, R2, R12, R11 ;  /* 0x0000000c02181223 */ /* 0x004fc8000000000b */
[----:B---3--:R-:W-:-:S07]  /*08a0*/  @!P0 FFMA R24, R5, R6, R24 ;  /* 0x0000000605188223 */ /* 0x008fce0000000018 */
.L_x_0:
[----:B------:R-:W0:Y:S01]  /*08b0*/  LDC.64 R2, c[0x0][0x390] ;  /* 0x0000e400ff027b82 */ /* 0x000e220000000a00 */
[----:B------:R-:W-:-:S04]  /*08c0*/  IMAD R17, R16, R17, R0 ;  /* 0x0000001110117224 */ /* 0x000fc800078e0200 */
[----:B0-----:R-:W-:-:S05]  /*08d0*/  IMAD.WIDE R2, R17, 0x4, R2 ;  /* 0x0000000411027825 */ /* 0x001fca00078e0202 */
[----:B------:R-:W-:Y:S01]  /*08e0*/  STG.E desc[UR4][R2.64], R24 ;  /* 0x0000001802007986 */ /* 0x000fe2000c101904 */
[----:B------:R-:W-:Y:S05]  /*08f0*/  EXIT ;  /* 0x000000000000794d */ /* 0x000fea0003800000 */
.L_x_4:
[----:B------:R-:W-:-:S00]  /*0900*/  BRA `(.L_x_4) ;  /* 0xfffffffc00fc7947 */ /* 0x000fc0000383ffff */
[----:B------:R-:W-:-:S00]  /*0910*/  NOP ;  /* 0x0000000000007918 */ /* 0x000fc00000000000 */
        /* <DEDUP_REMOVED lines=14> */
.L_x_5:


//--------------------- .nv.shared.reserved.0     --------------------------
	.section	.nv.shared.reserved.0,"aw",@nobits
	.weak		__nv_reservedSMEM_offset_0_alias
	.size		__nv_reservedSMEM_offset_0_alias, 0, 64
	.other		__nv_reservedSMEM_offset_0_alias,@"STO_CUDA_RESERVED_SHARED STV_DEFAULT"
__nv_reservedSMEM_offset_0_alias:
	.zero		0
	.zero		64


//--------------------- .nv.constant0.matrix_mul  --------------------------
	.section	.nv.constant0.matrix_mul,"a",@progbits
	.sectionflags	@""
	.align	4
.nv.constant0.matrix_mul:
	.zero		932


//--------------------- SYMBOLS --------------------------

	.type		.nv.reservedSmem.offset0,@object
	.size		.nv.reservedSmem.offset0,0x4
